	.headerflags	@"EF_CUDA_TEXMODE_UNIFIED EF_CUDA_64BIT_ADDRESS EF_CUDA_ACCELERATORS EF_CUDA_SM90 EF_CUDA_VIRTUAL_SM(EF_CUDA_SM90)"
	.elftype	@"ET_EXEC"


//--------------------- .nv.info                  --------------------------
	.section	.nv.info,"",@"SHT_CUDA_INFO"
	.align	4


	//----- nvinfo : EIATTR_REGCOUNT
	.align		4
        /*0000*/ 	.byte	0x04, 0x2f
        /*0002*/ 	.short	(.L_3 - .L_2)
	.align		4
.L_2:
        /*0004*/ 	.word	index@(triton_poi_fused__native_batch_norm_legit_no_training_leaky_relu_21)
        /*0008*/ 	.word	0x00000010


	//----- nvinfo : EIATTR_MIN_STACK_SIZE
	.align		4
.L_3:
        /*000c*/ 	.byte	0x04, 0x12
        /*000e*/ 	.short	(.L_5 - .L_4)
	.align		4
.L_4:
        /*0010*/ 	.word	index@(triton_poi_fused__native_batch_norm_legit_no_training_leaky_relu_21)
        /*0014*/ 	.word	0x00000000


	//----- nvinfo : EIATTR_FRAME_SIZE
	.align		4
.L_5:
        /*0018*/ 	.byte	0x04, 0x11
        /*001a*/ 	.short	(.L_7 - .L_6)
	.align		4
.L_6:
        /*001c*/ 	.word	index@(triton_poi_fused__native_batch_norm_legit_no_training_leaky_relu_21)
        /*0020*/ 	.word	0x00000000


	//----- nvinfo : EIATTR_MIN_STACK_SIZE
	.align		4
.L_7:
        /*0024*/ 	.byte	0x04, 0x12
        /*0026*/ 	.short	(.L_9 - .L_8)
	.align		4
.L_8:
        /*0028*/ 	.word	index@(triton_poi_fused__native_batch_norm_legit_no_training_leaky_relu_21)
        /*002c*/ 	.word	0x00000000
.L_9:


//--------------------- .nv.info.triton_poi_fused__native_batch_norm_legit_no_training_leaky_relu_21 --------------------------
	.section	.nv.info.triton_poi_fused__native_batch_norm_legit_no_training_leaky_relu_21,"",@"SHT_CUDA_INFO"
	.sectionflags	@""
	.align	4


	//----- nvinfo : EIATTR_CUDA_API_VERSION
	.align		4
        /*0000*/ 	.byte	0x04, 0x37
        /*0002*/ 	.short	(.L_11 - .L_10)
.L_10:
        /*0004*/ 	.word	0x0000007c


	//----- nvinfo : EIATTR_KPARAM_INFO
	.align		4
.L_11:
        /*0008*/ 	.byte	0x04, 0x17
        /*000a*/ 	.short	(.L_13 - .L_12)
.L_12:
        /*000c*/ 	.word	0x00000000
        /*0010*/ 	.short	0x0006
        /*0012*/ 	.short	0x0030
        /*0014*/ 	.byte	0x00, 0xf0, 0x11, 0x00


	//----- nvinfo : EIATTR_KPARAM_INFO
	.align		4
.L_13:
        /*0018*/ 	.byte	0x04, 0x17
        /*001a*/ 	.short	(.L_15 - .L_14)
.L_14:
        /*001c*/ 	.word	0x00000000
        /*0020*/ 	.short	0x0005
        /*0022*/ 	.short	0x0028
        /*0024*/ 	.byte	0x00, 0xf4, 0x21, 0x00


	//----- nvinfo : EIATTR_KPARAM_INFO
	.align		4
.L_15:
        /*0028*/ 	.byte	0x04, 0x17
        /*002a*/ 	.short	(.L_17 - .L_16)
.L_16:
        /*002c*/ 	.word	0x00000000
        /*0030*/ 	.short	0x0004
        /*0032*/ 	.short	0x0020
        /*0034*/ 	.byte	0x00, 0xf4, 0x21, 0x00


	//----- nvinfo : EIATTR_KPARAM_INFO
	.align		4
.L_17:
        /*0038*/ 	.byte	0x04, 0x17
        /*003a*/ 	.short	(.L_19 - .L_18)
.L_18:
        /*003c*/ 	.word	0x00000000
        /*0040*/ 	.short	0x0003
        /*0042*/ 	.short	0x0018
        /*0044*/ 	.byte	0x00, 0xf4, 0x21, 0x00


	//----- nvinfo : EIATTR_KPARAM_INFO
	.align		4
.L_19:
        /*0048*/ 	.byte	0x04, 0x17
        /*004a*/ 	.short	(.L_21 - .L_20)
.L_20:
        /*004c*/ 	.word	0x00000000
        /*0050*/ 	.short	0x0002
        /*0052*/ 	.short	0x0010
        /*0054*/ 	.byte	0x00, 0xf4, 0x21, 0x00


	//----- nvinfo : EIATTR_KPARAM_INFO
	.align		4
.L_21:
        /*0058*/ 	.byte	0x04, 0x17
        /*005a*/ 	.short	(.L_23 - .L_22)
.L_22:
        /*005c*/ 	.word	0x00000000
        /*0060*/ 	.short	0x0001
        /*0062*/ 	.short	0x0008
        /*0064*/ 	.byte	0x00, 0xf4, 0x21, 0x00


	//----- nvinfo : EIATTR_KPARAM_INFO
	.align		4
.L_23:
        /*0068*/ 	.byte	0x04, 0x17
        /*006a*/ 	.short	(.L_25 - .L_24)
.L_24:
        /*006c*/ 	.word	0x00000000
        /*0070*/ 	.short	0x0000
        /*0072*/ 	.short	0x0000
        /*0074*/ 	.byte	0x00, 0xf4, 0x21, 0x00


	//----- nvinfo : EIATTR_SPARSE_MMA_MASK
	.align		4
.L_25:
        /*0078*/ 	.byte	0x03, 0x50
        /*007a*/ 	.short	0x0000


	//----- nvinfo : EIATTR_MAXREG_COUNT
	.align		4
        /*007c*/ 	.byte	0x03, 0x1b
        /*007e*/ 	.short	0x00ff


	//----- nvinfo : EIATTR_EXIT_INSTR_OFFSETS
	.align		4
        /*0080*/ 	.byte	0x04, 0x1c
        /*0082*/ 	.short	(.L_27 - .L_26)


	//   ....[0]....
.L_26:
        /*0084*/ 	.word	0x000002d0


	//----- nvinfo : EIATTR_REQNTID
	.align		4
.L_27:
        /*0088*/ 	.byte	0x04, 0x10
        /*008a*/ 	.short	(.L_29 - .L_28)
.L_28:
        /*008c*/ 	.word	0x00000080
        /*0090*/ 	.word	0x00000001
        /*0094*/ 	.word	0x00000001


	//----- nvinfo : EIATTR_CBANK_PARAM_SIZE
	.align		4
.L_29:
        /*0098*/ 	.byte	0x03, 0x19
        /*009a*/ 	.short	0x0034


	//----- nvinfo : EIATTR_PARAM_CBANK
	.align		4
        /*009c*/ 	.byte	0x04, 0x0a
        /*009e*/ 	.short	(.L_31 - .L_30)
	.align		4
.L_30:
        /*00a0*/ 	.word	index@(.nv.constant0.triton_poi_fused__native_batch_norm_legit_no_training_leaky_relu_21)
        /*00a4*/ 	.short	0x0210
        /*00a6*/ 	.short	0x0034


	//----- nvinfo : EIATTR_SW_WAR
	.align		4
.L_31:
        /*00a8*/ 	.byte	0x04, 0x36
        /*00aa*/ 	.short	(.L_33 - .L_32)
.L_32:
        /*00ac*/ 	.word	0x00000008
.L_33:


//--------------------- .nv.callgraph             --------------------------
	.section	.nv.callgraph,"",@"SHT_CUDA_CALLGRAPH"
	.align	4
	.sectionentsize	8
	.align		4
        /*0000*/ 	.word	0x00000000
	.align		4
        /*0004*/ 	.word	0xffffffff
	.align		4
        /*0008*/ 	.word	0x00000000
	.align		4
        /*000c*/ 	.word	0xfffffffe
	.align		4
        /*0010*/ 	.word	0x00000000
	.align		4
        /*0014*/ 	.word	0xfffffffd
	.align		4
        /*0018*/ 	.word	0x00000000
	.align		4
        /*001c*/ 	.word	0xfffffffc


//--------------------- .nv.constant4             --------------------------
	.section	.nv.constant4,"a",@progbits
	.align	8
	.align		8
.nv.constant4:
        /*0000*/ 	.dword	_$_str
	.align		8
        /*0008*/ 	.dword	_$_str_$_2


//--------------------- .text.triton_poi_fused__native_batch_norm_legit_no_training_leaky_relu_21 --------------------------
	.section	.text.triton_poi_fused__native_batch_norm_legit_no_training_leaky_relu_21,"ax",@progbits
	.align	128
        .global         triton_poi_fused__native_batch_norm_legit_no_training_leaky_relu_21
        .type           triton_poi_fused__native_batch_norm_legit_no_training_leaky_relu_21,@function
        .size           triton_poi_fused__native_batch_norm_legit_no_training_leaky_relu_21,(.L_x_1 - triton_poi_fused__native_batch_norm_legit_no_training_leaky_relu_21)
        .other          triton_poi_fused__native_batch_norm_legit_no_training_leaky_relu_21,@"STO_CUDA_ENTRY STV_DEFAULT"
triton_poi_fused__native_batch_norm_legit_no_training_leaky_relu_21:
.text.triton_poi_fused__native_batch_norm_legit_no_training_leaky_relu_21:
[----:B------:R-:W-:Y:S01]  /*0000*/  LDC R1, c[0x0][0x28] ;  /* 0x00000a00ff017b82 */ /* 0x000fe20000000800 */
[----:B------:R-:W1:Y:S07]  /*0010*/  S2R R0, SR_TID.X ;  /* 0x0000000000007919 */ /* 0x000e6e0000002100 */
[----:B------:R-:W2:Y:S01]  /*0020*/  LDC.64 R6, c[0x0][0x228] ;  /* 0x00008a00ff067b82 */ /* 0x000ea20000000a00 */
[----:B------:R-:W-:Y:S01]  /*0030*/  ULDC.64 UR4, c[0x0][0x208] ;  /* 0x0000820000047ab9 */ /* 0x000fe20000000a00 */
[----:B------:R-:W3:Y:S06]  /*0040*/  S2R R3, SR_CTAID.X ;  /* 0x0000000000037919 */ /* 0x000eec0000002500 */
[----:B------:R-:W4:Y:S08]  /*0050*/  LDC.64 R4, c[0x0][0x220] ;  /* 0x00008800ff047b82 */ /* 0x000f300000000a00 */
[----:B------:R-:W5:Y:S08]  /*0060*/  LDC.64 R8, c[0x0][0x230] ;  /* 0x00008c00ff087b82 */ /* 0x000f700000000a00 */
[----:B------:R-:W5:Y:S01]  /*0070*/  LDC.64 R10, c[0x0][0x238] ;  /* 0x00008e00ff0a7b82 */ /* 0x000f620000000a00 */
[----:B-1----:R-:W-:-:S02]  /*0080*/  LOP3.LUT R0, R0, 0x7f, RZ, 0xc0, !PT ;  /* 0x0000007f00007812 */ /* 0x002fc400078ec0ff */
[----:B---3--:R-:W-:Y:S02]  /*0090*/  SHF.R.S32.HI R2, RZ, 0x18, R3 ;  /* 0x00000018ff027819 */ /* 0x008fe40000011403 */
[----:B------:R-:W-:Y:S02]  /*00a0*/  LEA R0, R3, R0, 0x7 ;  /* 0x0000000003007211 */ /* 0x000fe400078e38ff */
[----:B------:R-:W-:-:S04]  /*00b0*/  SGXT R3, R2, 0x1 ;  /* 0x000000010203781a */ /* 0x000fc80000000200 */
[----:B------:R-:W-:-:S04]  /*00c0*/  LEA.HI R3, R3, R0, RZ, 0x9 ;  /* 0x0000000003037211 */ /* 0x000fc800078f48ff */
[----:B------:R-:W-:-:S04]  /*00d0*/  LOP3.LUT R3, R3, 0xfffffe00, RZ, 0xc0, !PT ;  /* 0xfffffe0003037812 */ /* 0x000fc800078ec0ff */
[----:B------:R-:W-:Y:S02]  /*00e0*/  IADD3 R13, R0, -R3, RZ ;  /* 0x80000003000d7210 */ /* 0x000fe40007ffe0ff */
[----:B------:R-:W1:Y:S03]  /*00f0*/  LDC.64 R2, c[0x0][0x218] ;  /* 0x00008600ff027b82 */ /* 0x000e660000000a00 */
[----:B--2---:R-:W-:-:S06]  /*0100*/  IMAD.WIDE R6, R13, 0x4, R6 ;  /* 0x000000040d067825 */ /* 0x004fcc00078e0206 */
[----:B------:R-:W2:Y:S01]  /*0110*/  LDG.E.EL R6, desc[UR4][R6.64] ;  /* 0x0000000406067981 */ /* 0x000ea2000c2e1900 */
[----:B----4-:R-:W-:-:S04]  /*0120*/  IMAD.WIDE R4, R13, 0x4, R4 ;  /* 0x000000040d047825 */ /* 0x010fc800078e0204 */
[C---:B-----5:R-:W-:Y:S02]  /*0130*/  IMAD.WIDE R8, R13.reuse, 0x4, R8 ;  /* 0x000000040d087825 */ /* 0x060fe400078e0208 */
[----:B------:R3:W4:Y:S02]  /*0140*/  LDG.E.EL R5, desc[UR4][R4.64] ;  /* 0x0000000404057981 */ /* 0x000724000c2e1900 */
[----:B0-----:R-:W-:Y:S02]  /*0150*/  IMAD.WIDE R10, R13, 0x4, R10 ;  /* 0x000000040d0a7825 */ /* 0x001fe400078e020a */
[----:B------:R-:W5:Y:S02]  /*0160*/  LDG.E.EL R8, desc[UR4][R8.64] ;  /* 0x0000000408087981 */ /* 0x000f64000c2e1900 */
[----:B-1----:R-:W-:Y:S02]  /*0170*/  IMAD.WIDE R2, R0, 0x4, R2 ;  /* 0x0000000400027825 */ /* 0x002fe400078e0202 */
[----:B------:R-:W5:Y:S04]  /*0180*/  LDG.E.EL R11, desc[UR4][R10.64] ;  /* 0x000000040a0b7981 */ /* 0x000f68000c2e1900 */
[----:B------:R-:W4:Y:S01]  /*0190*/  LDG.E R2, desc[UR4][R2.64] ;  /* 0x0000000402027981 */ /* 0x000f22000c1e1900 */
[----:B---3--:R-:W-:Y:S01]  /*01a0*/  HFMA2.MMA R4, -RZ, RZ, 1.625, 0 ;  /* 0x3e800000ff047435 */ /* 0x008fe200000001ff */
[----:B--2---:R-:W-:-:S04]  /*01b0*/  FADD R6, R6, 9.9999997473787516356e-06 ;  /* 0x3727c5ac06067421 */ /* 0x004fc80000000000 */
[----:B------:R-:W0:Y:S02]  /*01c0*/  MUFU.SQRT R7, R6 ;  /* 0x0000000600077308 */ /* 0x000e240000002000 */
[C---:B0-----:R-:W-:Y:S02]  /*01d0*/  FSETP.GT.AND P0, PT, R7.reuse, 8.50705917302346158658e+37, PT ;  /* 0x7e8000000700780b */ /* 0x041fe40003f04000 */
[----:B------:R-:W-:-:S11]  /*01e0*/  FSETP.GEU.AND P1, PT, R7, 1.175494350822287508e-38, PT ;  /* 0x008000000700780b */ /* 0x000fd60003f2e000 */
[----:B------:R-:W-:-:S04]  /*01f0*/  @P0 FMUL R7, R7, 0.25 ;  /* 0x3e80000007070820 */ /* 0x000fc80000400000 */
[----:B------:R-:W-:-:S06]  /*0200*/  @!P1 FMUL R7, R7, 16777216 ;  /* 0x4b80000007079820 */ /* 0x000fcc0000400000 */
[----:B------:R-:W0:Y:S01]  /*0210*/  MUFU.RCP R7, R7 ;  /* 0x0000000700077308 */ /* 0x000e220000001000 */
[----:B------:R-:W-:Y:S01]  /*0220*/  FSEL R4, R4, 1, P0 ;  /* 0x3f80000004047808 */ /* 0x000fe20000000000 */
[----:B----4-:R-:W-:Y:S02]  /*0230*/  FADD R5, R2, -R5 ;  /* 0x8000000502057221 */ /* 0x010fe40000000000 */
[----:B------:R-:W1:Y:S02]  /*0240*/  LDC.64 R2, c[0x0][0x210] ;  /* 0x00008400ff027b82 */ /* 0x000e640000000a00 */
[----:B------:R-:W-:-:S04]  /*0250*/  @!P1 FMUL R4, R4, 16777216 ;  /* 0x4b80000004049820 */ /* 0x000fc80000400000 */
[----:B0-----:R-:W-:-:S04]  /*0260*/  FMUL R4, R7, R4 ;  /* 0x0000000407047220 */ /* 0x001fc80000400000 */
[----:B------:R-:W-:-:S04]  /*0270*/  FMUL R4, R5, R4 ;  /* 0x0000000405047220 */ /* 0x000fc80000400000 */
[----:B-----5:R-:W-:-:S05]  /*0280*/  FFMA R11, R8, R4, R11 ;  /* 0x00000004080b7223 */ /* 0x020fca000000000b */
[----:B------:R-:W-:Y:S01]  /*0290*/  FSETP.GT.AND P0, PT, R11, RZ, PT ;  /* 0x000000ff0b00720b */ /* 0x000fe20003f04000 */
[----:B-1----:R-:W-:-:S12]  /*02a0*/  IMAD.WIDE R2, R0, 0x4, R2 ;  /* 0x0000000400027825 */ /* 0x002fd800078e0202 */
[----:B------:R-:W-:-:S05]  /*02b0*/  @!P0 FMUL R11, R11, 0.10000000149011611938 ;  /* 0x3dcccccd0b0b8820 */ /* 0x000fca0000400000 */
[----:B------:R-:W-:Y:S01]  /*02c0*/  STG.E desc[UR4][R2.64], R11 ;  /* 0x0000000b02007986 */ /* 0x000fe2000c101904 */
[----:B------:R-:W-:Y:S05]  /*02d0*/  EXIT ;  /* 0x000000000000794d */ /* 0x000fea0003800000 */
.L_x_0:
[----:B------:R-:W-:-:S00]  /*02e0*/  BRA `(.L_x_0) ;  /* 0xfffffffc00fc7947 */ /* 0x000fc0000383ffff */
[----:B------:R-:W-:-:S00]  /*02f0*/  NOP ;  /* 0x0000000000007918 */ /* 0x000fc00000000000 */
        /* <DEDUP_REMOVED lines=8> */
.L_x_1:


//--------------------- .nv.global.init           --------------------------
	.section	.nv.global.init,"aw",@progbits
.nv.global.init:
	.type		_$_str,@object
	.size		_$_str,(_$_str_$_2 - _$_str)
_$_str:
        /*0000*/ 	.byte	0x5f, 0x5f, 0x43, 0x55, 0x44, 0x41, 0x5f, 0x46, 0x54, 0x5a, 0x00
	.type		_$_str_$_2,@object
	.size		_$_str_$_2,(.L_1 - _$_str_$_2)
_$_str_$_2:
        /*000b*/ 	.byte	0x5f, 0x5f, 0x43, 0x55, 0x44, 0x41, 0x5f, 0x50, 0x52, 0x45, 0x43, 0x5f, 0x53, 0x51, 0x52, 0x54
        /*001b*/ 	.byte	0x00
.L_1:


//--------------------- .nv.constant0.triton_poi_fused__native_batch_norm_legit_no_training_leaky_relu_21 --------------------------
	.section	.nv.constant0.triton_poi_fused__native_batch_norm_legit_no_training_leaky_relu_21,"a",@progbits
	.sectionflags	@""
	.align	4
.nv.constant0.triton_poi_fused__native_batch_norm_legit_no_training_leaky_relu_21:
	.zero		580
